//
// Generated by NVIDIA NVVM Compiler
//
// Compiler Build ID: CL-36424714
// Cuda compilation tools, release 13.0, V13.0.88
// Based on NVVM 20.0.0
//

.version 9.0
.target sm_100
.address_size 64

	// .globl	_Z15addVectorKernelPiPKiS1_

.visible .entry _Z15addVectorKernelPiPKiS1_(
	.param .u64 .ptr .align 1 _Z15addVectorKernelPiPKiS1__param_0,
	.param .u64 .ptr .align 1 _Z15addVectorKernelPiPKiS1__param_1,
	.param .u64 .ptr .align 1 _Z15addVectorKernelPiPKiS1__param_2
)
{
	.reg .b32 	%r<5>;
	.reg .b64 	%rd<11>;

	ld.param.u64 	%rd1, [_Z15addVectorKernelPiPKiS1__param_0];
	ld.param.u64 	%rd2, [_Z15addVectorKernelPiPKiS1__param_1];
	ld.param.u64 	%rd3, [_Z15addVectorKernelPiPKiS1__param_2];
	cvta.to.global.u64 	%rd4, %rd1;
	cvta.to.global.u64 	%rd5, %rd3;
	cvta.to.global.u64 	%rd6, %rd2;
	mov.u32 	%r1, %tid.x;
	mul.wide.u32 	%rd7, %r1, 4;
	add.s64 	%rd8, %rd6, %rd7;
	ld.global.u32 	%r2, [%rd8];
	add.s64 	%rd9, %rd5, %rd7;
	ld.global.u32 	%r3, [%rd9];
	add.s32 	%r4, %r3, %r2;
	add.s64 	%rd10, %rd4, %rd7;
	st.global.u32 	[%rd10], %r4;
	ret;

}


// ===== COMPILED SASS (sm_100) =====

	.target	sm_100

	.elftype	@"ET_EXEC"


//--------------------- .note.nv.tkinfo           --------------------------
	.section	.note.nv.tkinfo,"",@"SHT_NOTE"
	.sectionflags	@"SHF_NOTE_NV_TKINFO"
	.tkinfo
        /*0018*/ 	.word	0x00000002
        /*0030*/ 	.string	""
        /*0030*/ 	.string	"ptxas"
        /*0030*/ 	.string	"Cuda compilation tools, release 13.0, V13.0.88"
        /*0030*/ 	.string	"Build cuda_13.0.r13.0/compiler.36424714_0"
        /*0030*/ 	.string	"-arch sm_100 -m 64 "



//--------------------- .note.nv.cuinfo           --------------------------
	.section	.note.nv.cuinfo,"",@"SHT_NOTE"
	.sectionflags	@"SHF_NOTE_NV_CUINFO"
        /*0018*/ 	.short	0x0002
        /*001a*/ 	.short	0x0064
        /*001c*/ 	.short	0x0082
	.zero		2


//--------------------- .nv.info                  --------------------------
	.section	.nv.info,"",@"SHT_CUDA_INFO"
	.align	4


	//----- nvinfo : EIATTR_REGCOUNT
	.align		4
        /*0000*/ 	.byte	0x04, 0x2f
        /*0002*/ 	.short	(.L_1 - .L_0)
	.align		4
.L_0:
        /*0004*/ 	.word	index@(_Z15addVectorKernelPiPKiS1_)
        /*0008*/ 	.word	0x0000000c


	//----- nvinfo : EIATTR_FRAME_SIZE
	.align		4
.L_1:
        /*000c*/ 	.byte	0x04, 0x11
        /*000e*/ 	.short	(.L_3 - .L_2)
	.align		4
.L_2:
        /*0010*/ 	.word	index@(_Z15addVectorKernelPiPKiS1_)
        /*0014*/ 	.word	0x00000000


	//----- nvinfo : EIATTR_MIN_STACK_SIZE
	.align		4
.L_3:
        /*0018*/ 	.byte	0x04, 0x12
        /*001a*/ 	.short	(.L_5 - .L_4)
	.align		4
.L_4:
        /*001c*/ 	.word	index@(_Z15addVectorKernelPiPKiS1_)
        /*0020*/ 	.word	0x00000000
.L_5:


//--------------------- .nv.compat                --------------------------
	.section	.nv.compat,"",@"SHT_CUDA_COMPAT_INFO"
	.align	4
        /*0000*/ 	.byte	0x02, 0x09, 0x00, 0x00, 0x02, 0x02, 0x01, 0x00, 0x02, 0x05, 0x05, 0x00, 0x03, 0x07, 0x01, 0x01
        /*0010*/ 	.byte	0x02, 0x03, 0x00, 0x00, 0x02, 0x06, 0x01, 0x00, 0x04, 0x0b, 0x08, 0x00, 0x09, 0x00, 0x00, 0x00
        /*0020*/ 	.byte	0x00, 0x00, 0x00, 0x00


//--------------------- .nv.info._Z15addVectorKernelPiPKiS1_ --------------------------
	.section	.nv.info._Z15addVectorKernelPiPKiS1_,"",@"SHT_CUDA_INFO"
	.sectionflags	@""
	.align	4


	//----- nvinfo : EIATTR_CUDA_API_VERSION
	.align		4
        /*0000*/ 	.byte	0x04, 0x37
        /*0002*/ 	.short	(.L_7 - .L_6)
.L_6:
        /*0004*/ 	.word	0x00000082


	//----- nvinfo : EIATTR_KPARAM_INFO
	.align		4
.L_7:
        /*0008*/ 	.byte	0x04, 0x17
        /*000a*/ 	.short	(.L_9 - .L_8)
.L_8:
        /*000c*/ 	.word	0x00000000
        /*0010*/ 	.short	0x0002
        /*0012*/ 	.short	0x0010
        /*0014*/ 	.byte	0x00, 0xf5, 0x21, 0x00


	//----- nvinfo : EIATTR_KPARAM_INFO
	.align		4
.L_9:
        /*0018*/ 	.byte	0x04, 0x17
        /*001a*/ 	.short	(.L_11 - .L_10)
.L_10:
        /*001c*/ 	.word	0x00000000
        /*0020*/ 	.short	0x0001
        /*0022*/ 	.short	0x0008
        /*0024*/ 	.byte	0x00, 0xf5, 0x21, 0x00


	//----- nvinfo : EIATTR_KPARAM_INFO
	.align		4
.L_11:
        /*0028*/ 	.byte	0x04, 0x17
        /*002a*/ 	.short	(.L_13 - .L_12)
.L_12:
        /*002c*/ 	.word	0x00000000
        /*0030*/ 	.short	0x0000
        /*0032*/ 	.short	0x0000
        /*0034*/ 	.byte	0x00, 0xf5, 0x21, 0x00


	//----- nvinfo : EIATTR_SPARSE_MMA_MASK
	.align		4
.L_13:
        /*0038*/ 	.byte	0x03, 0x50
        /*003a*/ 	.short	0x0000


	//----- nvinfo : EIATTR_MAXREG_COUNT
	.align		4
        /*003c*/ 	.byte	0x03, 0x1b
        /*003e*/ 	.short	0x00ff


	//----- nvinfo : EIATTR_MERCURY_ISA_VERSION
	.align		4
        /*0040*/ 	.byte	0x03, 0x5f
        /*0042*/ 	.short	0x0101


	//----- nvinfo : EIATTR_VRC_CTA_INIT_COUNT
	.align		4
        /*0044*/ 	.byte	0x02, 0x4a
	.zero		1
	.zero		1


	//----- nvinfo : EIATTR_EXIT_INSTR_OFFSETS
	.align		4
        /*0048*/ 	.byte	0x04, 0x1c
        /*004a*/ 	.short	(.L_15 - .L_14)


	//   ....[0]....
.L_14:
        /*004c*/ 	.word	0x000000d0


	//----- nvinfo : EIATTR_CBANK_PARAM_SIZE
	.align		4
.L_15:
        /*0050*/ 	.byte	0x03, 0x19
        /*0052*/ 	.short	0x0018


	//----- nvinfo : EIATTR_PARAM_CBANK
	.align		4
        /*0054*/ 	.byte	0x04, 0x0a
        /*0056*/ 	.short	(.L_17 - .L_16)
	.align		4
.L_16:
        /*0058*/ 	.word	index@(.nv.constant0._Z15addVectorKernelPiPKiS1_)
        /*005c*/ 	.short	0x0380
        /*005e*/ 	.short	0x0018


	//----- nvinfo : EIATTR_SW_WAR
	.align		4
.L_17:
        /*0060*/ 	.byte	0x04, 0x36
        /*0062*/ 	.short	(.L_19 - .L_18)
.L_18:
        /*0064*/ 	.word	0x00000008
.L_19:


//--------------------- .nv.callgraph             --------------------------
	.section	.nv.callgraph,"",@"SHT_CUDA_CALLGRAPH"
	.align	4
	.sectionentsize	8
	.align		4
        /*0000*/ 	.word	0x00000000
	.align		4
        /*0004*/ 	.word	0xffffffff
	.align		4
        /*0008*/ 	.word	0x00000000
	.align		4
        /*000c*/ 	.word	0xfffffffe
	.align		4
        /*0010*/ 	.word	0x00000000
	.align		4
        /*0014*/ 	.word	0xfffffffd
	.align		4
        /*0018*/ 	.word	0x00000000
	.align		4
        /*001c*/ 	.word	0xfffffffc


//--------------------- .text._Z15addVectorKernelPiPKiS1_ --------------------------
	.section	.text._Z15addVectorKernelPiPKiS1_,"ax",@progbits
	.align	128
        .global         _Z15addVectorKernelPiPKiS1_
        .type           _Z15addVectorKernelPiPKiS1_,@function
        .size           _Z15addVectorKernelPiPKiS1_,(.L_x_1 - _Z15addVectorKernelPiPKiS1_)
        .other          _Z15addVectorKernelPiPKiS1_,@"STO_CUDA_ENTRY STV_DEFAULT"
_Z15addVectorKernelPiPKiS1_:
.text._Z15addVectorKernelPiPKiS1_:
[----:B------:R-:W-:Y:S01]  /*0000*/  LDC R1, c[0x0][0x37c] ;  /* 0x0000df00ff017b82 */ /* 0x000fe20000000800 */
[----:B------:R-:W0:Y:S07]  /*0010*/  S2R R9, SR_TID.X ;  /* 0x0000000000097919 */ /* 0x000e2e0000002100 */
[----:B------:R-:W0:Y:S01]  /*0020*/  LDC.64 R2, c[0x0][0x388] ;  /* 0x0000e200ff027b82 */ /* 0x000e220000000a00 */
[----:B------:R-:W1:Y:S07]  /*0030*/  LDCU.64 UR4, c[0x0][0x358] ;  /* 0x00006b00ff0477ac */ /* 0x000e6e0008000a00 */
[----:B------:R-:W2:Y:S08]  /*0040*/  LDC.64 R4, c[0x0][0x390] ;  /* 0x0000e400ff047b82 */ /* 0x000eb00000000a00 */
[----:B------:R-:W3:Y:S01]  /*0050*/  LDC.64 R6, c[0x0][0x380] ;  /* 0x0000e000ff067b82 */ /* 0x000ee20000000a00 */
[----:B0-----:R-:W-:-:S04]  /*0060*/  IMAD.WIDE.U32 R2, R9, 0x4, R2 ;  /* 0x0000000409027825 */ /* 0x001fc800078e0002 */
[C---:B--2---:R-:W-:Y:S02]  /*0070*/  IMAD.WIDE.U32 R4, R9.reuse, 0x4, R4 ;  /* 0x0000000409047825 */ /* 0x044fe400078e0004 */
[----:B-1----:R-:W2:Y:S04]  /*0080*/  LDG.E R2, desc[UR4][R2.64] ;  /* 0x0000000402027981 */ /* 0x002ea8000c1e1900 */
[----:B------:R-:W2:Y:S01]  /*0090*/  LDG.E R5, desc[UR4][R4.64] ;  /* 0x0000000404057981 */ /* 0x000ea2000c1e1900 */
[----:B---3--:R-:W-:Y:S01]  /*00a0*/  IMAD.WIDE.U32 R6, R9, 0x4, R6 ;  /* 0x0000000409067825 */ /* 0x008fe200078e0006 */
[----:B--2---:R-:W-:-:S05]  /*00b0*/  IADD3 R9, PT, PT, R2, R5, RZ ;  /* 0x0000000502097210 */ /* 0x004fca0007ffe0ff */
[----:B------:R-:W-:Y:S01]  /*00c0*/  STG.E desc[UR4][R6.64], R9 ;  /* 0x0000000906007986 */ /* 0x000fe2000c101904 */
[----:B------:R-:W-:Y:S05]  /*00d0*/  EXIT ;  /* 0x000000000000794d */ /* 0x000fea0003800000 */
.L_x_0:
[----:B------:R-:W-:-:S00]  /*00e0*/  BRA `(.L_x_0) ;  /* 0xfffffffc00fc7947 */ /* 0x000fc0000383ffff */
[----:B------:R-:W-:-:S00]  /*00f0*/  NOP ;  /* 0x0000000000007918 */ /* 0x000fc00000000000 */
        /* <DEDUP_REMOVED lines=8> */
.L_x_1:


//--------------------- .nv.shared.reserved.0     --------------------------
	.section	.nv.shared.reserved.0,"aw",@nobits
	.weak		__nv_reservedSMEM_offset_0_alias
	.size		__nv_reservedSMEM_offset_0_alias, 0, 64
	.other		__nv_reservedSMEM_offset_0_alias,@"STO_CUDA_RESERVED_SHARED STV_DEFAULT"
__nv_reservedSMEM_offset_0_alias:
	.zero		0
	.zero		64


//--------------------- .nv.constant0._Z15addVectorKernelPiPKiS1_ --------------------------
	.section	.nv.constant0._Z15addVectorKernelPiPKiS1_,"a",@progbits
	.sectionflags	@""
	.align	4
.nv.constant0._Z15addVectorKernelPiPKiS1_:
	.zero		920


//--------------------- SYMBOLS --------------------------

	.type		.nv.reservedSmem.offset0,@object
	.size		.nv.reservedSmem.offset0,0x4
